	.headerflags	@"EF_CUDA_TEXMODE_UNIFIED EF_CUDA_64BIT_ADDRESS EF_CUDA_ACCELERATORS EF_CUDA_SM90 EF_CUDA_VIRTUAL_SM(EF_CUDA_SM90)"
	.elftype	@"ET_EXEC"


//--------------------- .nv.info                  --------------------------
	.section	.nv.info,"",@"SHT_CUDA_INFO"
	.align	4


	//----- nvinfo : EIATTR_REGCOUNT
	.align		4
        /*0000*/ 	.byte	0x04, 0x2f
        /*0002*/ 	.short	(.L_1 - .L_0)
	.align		4
.L_0:
        /*0004*/ 	.word	index@(triton_poi_fused_mul_transpose_2)
        /*0008*/ 	.word	0x0000000f


	//----- nvinfo : EIATTR_MIN_STACK_SIZE
	.align		4
.L_1:
        /*000c*/ 	.byte	0x04, 0x12
        /*000e*/ 	.short	(.L_3 - .L_2)
	.align		4
.L_2:
        /*0010*/ 	.word	index@(triton_poi_fused_mul_transpose_2)
        /*0014*/ 	.word	0x00000000


	//----- nvinfo : EIATTR_FRAME_SIZE
	.align		4
.L_3:
        /*0018*/ 	.byte	0x04, 0x11
        /*001a*/ 	.short	(.L_5 - .L_4)
	.align		4
.L_4:
        /*001c*/ 	.word	index@(triton_poi_fused_mul_transpose_2)
        /*0020*/ 	.word	0x00000000


	//----- nvinfo : EIATTR_MIN_STACK_SIZE
	.align		4
.L_5:
        /*0024*/ 	.byte	0x04, 0x12
        /*0026*/ 	.short	(.L_7 - .L_6)
	.align		4
.L_6:
        /*0028*/ 	.word	index@(triton_poi_fused_mul_transpose_2)
        /*002c*/ 	.word	0x00000000
.L_7:


//--------------------- .nv.info.triton_poi_fused_mul_transpose_2 --------------------------
	.section	.nv.info.triton_poi_fused_mul_transpose_2,"",@"SHT_CUDA_INFO"
	.sectionflags	@""
	.align	4


	//----- nvinfo : EIATTR_CUDA_API_VERSION
	.align		4
        /*0000*/ 	.byte	0x04, 0x37
        /*0002*/ 	.short	(.L_9 - .L_8)
.L_8:
        /*0004*/ 	.word	0x0000007c


	//----- nvinfo : EIATTR_KPARAM_INFO
	.align		4
.L_9:
        /*0008*/ 	.byte	0x04, 0x17
        /*000a*/ 	.short	(.L_11 - .L_10)
.L_10:
        /*000c*/ 	.word	0x00000000
        /*0010*/ 	.short	0x0003
        /*0012*/ 	.short	0x0014
        /*0014*/ 	.byte	0x00, 0xf0, 0x11, 0x00


	//----- nvinfo : EIATTR_KPARAM_INFO
	.align		4
.L_11:
        /*0018*/ 	.byte	0x04, 0x17
        /*001a*/ 	.short	(.L_13 - .L_12)
.L_12:
        /*001c*/ 	.word	0x00000000
        /*0020*/ 	.short	0x0002
        /*0022*/ 	.short	0x0010
        /*0024*/ 	.byte	0x00, 0xf0, 0x11, 0x00


	//----- nvinfo : EIATTR_KPARAM_INFO
	.align		4
.L_13:
        /*0028*/ 	.byte	0x04, 0x17
        /*002a*/ 	.short	(.L_15 - .L_14)
.L_14:
        /*002c*/ 	.word	0x00000000
        /*0030*/ 	.short	0x0001
        /*0032*/ 	.short	0x0008
        /*0034*/ 	.byte	0x00, 0xf4, 0x21, 0x00


	//----- nvinfo : EIATTR_KPARAM_INFO
	.align		4
.L_15:
        /*0038*/ 	.byte	0x04, 0x17
        /*003a*/ 	.short	(.L_17 - .L_16)
.L_16:
        /*003c*/ 	.word	0x00000000
        /*0040*/ 	.short	0x0000
        /*0042*/ 	.short	0x0000
        /*0044*/ 	.byte	0x00, 0xf4, 0x21, 0x00


	//----- nvinfo : EIATTR_SPARSE_MMA_MASK
	.align		4
.L_17:
        /*0048*/ 	.byte	0x03, 0x50
        /*004a*/ 	.short	0x0000


	//----- nvinfo : EIATTR_MAXREG_COUNT
	.align		4
        /*004c*/ 	.byte	0x03, 0x1b
        /*004e*/ 	.short	0x00ff


	//----- nvinfo : EIATTR_EXIT_INSTR_OFFSETS
	.align		4
        /*0050*/ 	.byte	0x04, 0x1c
        /*0052*/ 	.short	(.L_19 - .L_18)


	//   ....[0]....
.L_18:
        /*0054*/ 	.word	0x00000330


	//   ....[1]....
        /*0058*/ 	.word	0x000003a0


	//----- nvinfo : EIATTR_REQNTID
	.align		4
.L_19:
        /*005c*/ 	.byte	0x04, 0x10
        /*005e*/ 	.short	(.L_21 - .L_20)
.L_20:
        /*0060*/ 	.word	0x00000020
        /*0064*/ 	.word	0x00000001
        /*0068*/ 	.word	0x00000001


	//----- nvinfo : EIATTR_CBANK_PARAM_SIZE
	.align		4
.L_21:
        /*006c*/ 	.byte	0x03, 0x19
        /*006e*/ 	.short	0x0018


	//----- nvinfo : EIATTR_PARAM_CBANK
	.align		4
        /*0070*/ 	.byte	0x04, 0x0a
        /*0072*/ 	.short	(.L_23 - .L_22)
	.align		4
.L_22:
        /*0074*/ 	.word	index@(.nv.constant0.triton_poi_fused_mul_transpose_2)
        /*0078*/ 	.short	0x0210
        /*007a*/ 	.short	0x0018


	//----- nvinfo : EIATTR_SW_WAR
	.align		4
.L_23:
        /*007c*/ 	.byte	0x04, 0x36
        /*007e*/ 	.short	(.L_25 - .L_24)
.L_24:
        /*0080*/ 	.word	0x00000008
.L_25:


//--------------------- .nv.callgraph             --------------------------
	.section	.nv.callgraph,"",@"SHT_CUDA_CALLGRAPH"
	.align	4
	.sectionentsize	8
	.align		4
        /*0000*/ 	.word	0x00000000
	.align		4
        /*0004*/ 	.word	0xffffffff
	.align		4
        /*0008*/ 	.word	0x00000000
	.align		4
        /*000c*/ 	.word	0xfffffffe
	.align		4
        /*0010*/ 	.word	0x00000000
	.align		4
        /*0014*/ 	.word	0xfffffffd
	.align		4
        /*0018*/ 	.word	0x00000000
	.align		4
        /*001c*/ 	.word	0xfffffffc


//--------------------- .text.triton_poi_fused_mul_transpose_2 --------------------------
	.section	.text.triton_poi_fused_mul_transpose_2,"ax",@progbits
	.sectionflags	@"SHF_BARRIERS=1"
	.align	128
        .global         triton_poi_fused_mul_transpose_2
        .type           triton_poi_fused_mul_transpose_2,@function
        .size           triton_poi_fused_mul_transpose_2,(.L_x_1 - triton_poi_fused_mul_transpose_2)
        .other          triton_poi_fused_mul_transpose_2,@"STO_CUDA_ENTRY STV_DEFAULT"
triton_poi_fused_mul_transpose_2:
.text.triton_poi_fused_mul_transpose_2:
[----:B------:R-:W0:Y:S02]  /*0000*/  LDC R1, c[0x0][0x28] ;  /* 0x00000a00ff017b82 */ /* 0x000e240000000800 */
[----:B------:R-:W1:Y:S01]  /*0010*/  S2R R0, SR_CTAID.Y ;  /* 0x0000000000007919 */ /* 0x000e620000002600 */
[----:B------:R-:W2:Y:S01]  /*0020*/  LDC.64 R2, c[0x0][0x210] ;  /* 0x00008400ff027b82 */ /* 0x000ea20000000a00 */
[----:B------:R-:W-:Y:S01]  /*0030*/  ULDC.64 UR6, c[0x0][0x208] ;  /* 0x0000820000067ab9 */ /* 0x000fe20000000a00 */
[----:B------:R-:W3:Y:S01]  /*0040*/  S2R R12, SR_TID.X ;  /* 0x00000000000c7919 */ /* 0x000ee20000002100 */
[----:B------:R-:W4:Y:S01]  /*0050*/  S2R R6, SR_CTAID.X ;  /* 0x0000000000067919 */ /* 0x000f220000002500 */
[----:B-1----:R-:W-:Y:S02]  /*0060*/  IMAD.SHL.U32 R0, R0, 0x10, RZ ;  /* 0x0000001000007824 */ /* 0x002fe400078e00ff */
[----:B---3--:R-:W-:Y:S01]  /*0070*/  IMAD.SHL.U32 R5, R12, 0x2, RZ ;  /* 0x000000020c057824 */ /* 0x008fe200078e00ff */
[----:B------:R-:W-:Y:S01]  /*0080*/  SHF.R.U32.HI R9, RZ, 0x3, R12 ;  /* 0x00000003ff097819 */ /* 0x000fe2000001160c */
[----:B----4-:R-:W-:-:S03]  /*0090*/  IMAD.SHL.U32 R6, R6, 0x4, RZ ;  /* 0x0000000406067824 */ /* 0x010fc600078e00ff */
[----:B------:R-:W-:Y:S02]  /*00a0*/  LOP3.LUT R4, R0, 0xe, R5, 0xf8, !PT ;  /* 0x0000000e00047812 */ /* 0x000fe400078ef805 */
[----:B------:R-:W-:Y:S02]  /*00b0*/  SGXT.U32 R9, R9, 0x2 ;  /* 0x000000020909781a */ /* 0x000fe40000000000 */
[----:B------:R-:W-:-:S04]  /*00c0*/  SHF.R.S32.HI R7, RZ, 0x1f, R4 ;  /* 0x0000001fff077819 */ /* 0x000fc80000011404 */
[----:B------:R-:W-:Y:S02]  /*00d0*/  LEA.HI R8, R7, R4, RZ, 0x2 ;  /* 0x0000000407087211 */ /* 0x000fe400078f10ff */
[----:B------:R-:W-:Y:S02]  /*00e0*/  LOP3.LUT R7, R6, R9, RZ, 0xfc, !PT ;  /* 0x0000000906077212 */ /* 0x000fe400078efcff */
[C---:B------:R-:W-:Y:S01]  /*00f0*/  LOP3.LUT R11, R8.reuse, 0xfffffffc, RZ, 0xc0, !PT ;  /* 0xfffffffc080b7812 */ /* 0x040fe200078ec0ff */
[----:B------:R-:W-:Y:S01]  /*0100*/  IMAD.SHL.U32 R8, R8, 0x4, RZ ;  /* 0x0000000408087824 */ /* 0x000fe200078e00ff */
[----:B------:R-:W-:-:S03]  /*0110*/  ISETP.GE.AND P0, PT, R7, 0x4, PT ;  /* 0x000000040700780c */ /* 0x000fc60003f06270 */
[C---:B------:R-:W-:Y:S01]  /*0120*/  IMAD.IADD R10, R4.reuse, 0x1, -R11 ;  /* 0x00000001040a7824 */ /* 0x040fe200078e0a0b */
[----:B------:R-:W-:-:S03]  /*0130*/  ISETP.LT.AND P0, PT, R4, 0x10, !P0 ;  /* 0x000000100400780c */ /* 0x000fc60004701270 */
[----:B------:R-:W-:Y:S01]  /*0140*/  IMAD R10, R7, 0x4, R10 ;  /* 0x00000004070a7824 */ /* 0x000fe200078e020a */
[----:B------:R-:W-:-:S05]  /*0150*/  LOP3.LUT R7, R8, 0xfffffff0, RZ, 0xc0, !PT ;  /* 0xfffffff008077812 */ /* 0x000fca00078ec0ff */
[----:B------:R-:W-:Y:S01]  /*0160*/  IMAD.IADD R7, R10, 0x1, R7 ;  /* 0x000000010a077824 */ /* 0x000fe200078e0207 */
[----:B------:R-:W-:-:S03]  /*0170*/  CS2R R10, SRZ ;  /* 0x00000000000a7805 */ /* 0x000fc6000001ff00 */
[----:B--2---:R-:W-:-:S05]  /*0180*/  IMAD.WIDE R2, R7, 0x4, R2 ;  /* 0x0000000407027825 */ /* 0x004fca00078e0202 */
[----:B------:R1:W2:Y:S01]  /*0190*/  @P0 LDG.E.EL.64 R10, desc[UR6][R2.64] ;  /* 0x00000006020a0981 */ /* 0x0002a2000c2e1b00 */
[----:B------:R-:W3:Y:S01]  /*01a0*/  S2UR UR5, SR_CgaCtaId ;  /* 0x00000000000579c3 */ /* 0x000ee20000008800 */
[----:B------:R-:W-:Y:S01]  /*01b0*/  IMAD.SHL.U32 R4, R12, 0x8, RZ ;  /* 0x000000080c047824 */ /* 0x000fe200078e00ff */
[----:B------:R-:W-:Y:S01]  /*01c0*/  UMOV UR4, 0x400 ;  /* 0x0000040000047882 */ /* 0x000fe20000000000 */
[----:B------:R-:W-:Y:S02]  /*01d0*/  SHF.R.U32.HI R7, RZ, 0x1, R12 ;  /* 0x00000001ff077819 */ /* 0x000fe4000001160c */
[----:B------:R-:W-:Y:S02]  /*01e0*/  LOP3.LUT R6, R6, 0x2, R5, 0xf8, !PT ;  /* 0x0000000206067812 */ /* 0x000fe400078ef805 */
[----:B------:R-:W-:Y:S02]  /*01f0*/  LOP3.LUT R4, R4, 0x38, RZ, 0xc0, !PT ;  /* 0x0000003804047812 */ /* 0x000fe400078ec0ff */
[----:B------:R-:W-:-:S02]  /*0200*/  SGXT.U32 R7, R7, 0x4 ;  /* 0x000000040707781a */ /* 0x000fc40000000000 */
[C---:B------:R-:W-:Y:S02]  /*0210*/  LOP3.LUT R9, R4.reuse, R9, RZ, 0xfc, !PT ;  /* 0x0000000904097212 */ /* 0x040fe400078efcff */
[C---:B-1----:R-:W-:Y:S02]  /*0220*/  LOP3.LUT R2, R4.reuse, 0x4, RZ, 0xfc, !PT ;  /* 0x0000000404027812 */ /* 0x042fe400078efcff */
[-C--:B------:R-:W-:Y:S02]  /*0230*/  LEA.HI R4, R4, R9.reuse, RZ, 0x1e ;  /* 0x0000000904047211 */ /* 0x080fe400078ff0ff */
[----:B------:R-:W-:Y:S02]  /*0240*/  LEA.HI R2, R2, R9, RZ, 0x1e ;  /* 0x0000000902027211 */ /* 0x000fe400078ff0ff */
[----:B------:R-:W-:Y:S02]  /*0250*/  LOP3.LUT R7, R0, R7, RZ, 0xfc, !PT ;  /* 0x0000000700077212 */ /* 0x000fe400078efcff */
[----:B------:R-:W-:-:S02]  /*0260*/  ISETP.GE.AND P0, PT, R6, 0x4, PT ;  /* 0x000000040600780c */ /* 0x000fc40003f06270 */
[----:B------:R-:W-:Y:S01]  /*0270*/  LOP3.LUT R0, R5, 0x3e, RZ, 0xc0, !PT ;  /* 0x0000003e05007812 */ /* 0x000fe200078ec0ff */
[----:B---3--:R-:W-:Y:S01]  /*0280*/  UPRMT UR4, UR5, 0x654, UR4 ;  /* 0x0000065405047896 */ /* 0x008fe20008000004 */
[----:B------:R-:W-:Y:S02]  /*0290*/  SHF.R.U32.HI R5, RZ, 0x2, R5 ;  /* 0x00000002ff057819 */ /* 0x000fe40000011605 */
[----:B------:R-:W-:Y:S02]  /*02a0*/  ISETP.LT.AND P0, PT, R7, 0x10, !P0 ;  /* 0x000000100700780c */ /* 0x000fe40004701270 */
[----:B------:R-:W-:Y:S02]  /*02b0*/  SGXT.U32 R5, R5, 0x4 ;  /* 0x000000040505781a */ /* 0x000fe40000000000 */
[----:B------:R-:W-:Y:S02]  /*02c0*/  LEA R3, R4, UR4, 0x2 ;  /* 0x0000000404037c11 */ /* 0x000fe4000f8e10ff */
[----:B------:R-:W-:Y:S01]  /*02d0*/  LEA R2, R2, UR4, 0x2 ;  /* 0x0000000402027c11 */ /* 0x000fe2000f8e10ff */
[----:B------:R-:W-:-:S05]  /*02e0*/  IMAD.IADD R0, R0, 0x1, R5 ;  /* 0x0000000100007824 */ /* 0x000fca00078e0205 */
[----:B------:R-:W-:Y:S01]  /*02f0*/  LEA R0, R0, UR4, 0x2 ;  /* 0x0000000400007c11 */ /* 0x000fe2000f8e10ff */
[----:B--2---:R1:W-:Y:S04]  /*0300*/  STS [R3], R10 ;  /* 0x0000000a03007388 */ /* 0x0043e80000000800 */
[----:B------:R1:W-:Y:S01]  /*0310*/  STS [R2+0x10], R11 ;  /* 0x0000100b02007388 */ /* 0x0003e20000000800 */
[----:B------:R-:W-:Y:S06]  /*0320*/  BAR.SYNC.DEFER_BLOCKING 0x0 ;  /* 0x0000000000007b1d */ /* 0x000fec0000010000 */
[----:B-1----:R-:W-:Y:S05]  /*0330*/  @!P0 EXIT ;  /* 0x000000000000894d */ /* 0x002fea0003800000 */
[----:B------:R-:W-:Y:S01]  /*0340*/  LDS R4, [R0] ;  /* 0x0000000000047984 */ /* 0x000fe20000000800 */
[----:B------:R-:W0:Y:S01]  /*0350*/  LDC.64 R2, c[0x0][0x218] ;  /* 0x00008600ff027b82 */ /* 0x000e220000000a00 */
[----:B------:R-:W-:Y:S02]  /*0360*/  IMAD R7, R7, 0x4, R6 ;  /* 0x0000000407077824 */ /* 0x000fe400078e0206 */
[----:B------:R-:W1:Y:S02]  /*0370*/  LDS R5, [R0+0x4] ;  /* 0x0000040000057984 */ /* 0x000e640000000800 */
[----:B0-----:R-:W-:-:S05]  /*0380*/  IMAD.WIDE R2, R7, 0x4, R2 ;  /* 0x0000000407027825 */ /* 0x001fca00078e0202 */
[----:B-1----:R-:W-:Y:S01]  /*0390*/  STG.E.64 desc[UR6][R2.64], R4 ;  /* 0x0000000402007986 */ /* 0x002fe2000c101b06 */
[----:B------:R-:W-:Y:S05]  /*03a0*/  EXIT ;  /* 0x000000000000794d */ /* 0x000fea0003800000 */
.L_x_0:
[----:B------:R-:W-:-:S00]  /*03b0*/  BRA `(.L_x_0) ;  /* 0xfffffffc00fc7947 */ /* 0x000fc0000383ffff */
[----:B------:R-:W-:-:S00]  /*03c0*/  NOP ;  /* 0x0000000000007918 */ /* 0x000fc00000000000 */
        /* <DEDUP_REMOVED lines=11> */
.L_x_1:


//--------------------- .nv.shared.triton_poi_fused_mul_transpose_2 --------------------------
	.section	.nv.shared.triton_poi_fused_mul_transpose_2,"aw",@nobits
	.sectionflags	@""
	.align	16
	.zero		1024


//--------------------- .nv.constant0.triton_poi_fused_mul_transpose_2 --------------------------
	.section	.nv.constant0.triton_poi_fused_mul_transpose_2,"a",@progbits
	.sectionflags	@""
	.align	4
.nv.constant0.triton_poi_fused_mul_transpose_2:
	.zero		552
